//
// Generated by NVIDIA NVVM Compiler
//
// Compiler Build ID: CL-36424714
// Cuda compilation tools, release 13.0, V13.0.88
// Based on NVVM 20.0.0
//

.version 9.0
.target sm_100
.address_size 64

	// .globl	_Z11matrix_fillPfiif

.visible .entry _Z11matrix_fillPfiif(
	.param .u64 .ptr .align 1 _Z11matrix_fillPfiif_param_0,
	.param .u32 _Z11matrix_fillPfiif_param_1,
	.param .u32 _Z11matrix_fillPfiif_param_2,
	.param .f32 _Z11matrix_fillPfiif_param_3
)
{
	.reg .pred 	%p<3>;
	.reg .b32 	%r<12>;
	.reg .b32 	%f<2>;
	.reg .b64 	%rd<5>;

	ld.param.u64 	%rd1, [_Z11matrix_fillPfiif_param_0];
	ld.param.u32 	%r4, [_Z11matrix_fillPfiif_param_1];
	ld.param.u32 	%r3, [_Z11matrix_fillPfiif_param_2];
	ld.param.f32 	%f1, [_Z11matrix_fillPfiif_param_3];
	mov.u32 	%r5, %ntid.y;
	mov.u32 	%r6, %ctaid.y;
	mov.u32 	%r7, %tid.y;
	mad.lo.s32 	%r1, %r5, %r6, %r7;
	setp.ge.s32 	%p1, %r1, %r4;
	@%p1 bra 	$L__BB0_3;
	mov.u32 	%r8, %ntid.x;
	mov.u32 	%r9, %ctaid.x;
	mov.u32 	%r10, %tid.x;
	mad.lo.s32 	%r2, %r8, %r9, %r10;
	setp.ge.s32 	%p2, %r2, %r3;
	@%p2 bra 	$L__BB0_3;
	mad.lo.s32 	%r11, %r3, %r1, %r2;
	cvta.to.global.u64 	%rd2, %rd1;
	mul.wide.s32 	%rd3, %r11, 4;
	add.s64 	%rd4, %rd2, %rd3;
	st.global.f32 	[%rd4], %f1;
$L__BB0_3:
	ret;

}
	// .globl	_Z10matrix_mulPfS_S_iii
.visible .entry _Z10matrix_mulPfS_S_iii(
	.param .u64 .ptr .align 1 _Z10matrix_mulPfS_S_iii_param_0,
	.param .u64 .ptr .align 1 _Z10matrix_mulPfS_S_iii_param_1,
	.param .u64 .ptr .align 1 _Z10matrix_mulPfS_S_iii_param_2,
	.param .u32 _Z10matrix_mulPfS_S_iii_param_3,
	.param .u32 _Z10matrix_mulPfS_S_iii_param_4,
	.param .u32 _Z10matrix_mulPfS_S_iii_param_5
)
{
	.reg .pred 	%p<12>;
	.reg .b32 	%r<42>;
	.reg .b32 	%f<56>;
	.reg .b64 	%rd<53>;

	ld.param.u64 	%rd8, [_Z10matrix_mulPfS_S_iii_param_0];
	ld.param.u64 	%rd9, [_Z10matrix_mulPfS_S_iii_param_1];
	ld.param.u64 	%rd7, [_Z10matrix_mulPfS_S_iii_param_2];
	ld.param.u32 	%r20, [_Z10matrix_mulPfS_S_iii_param_3];
	ld.param.u32 	%r18, [_Z10matrix_mulPfS_S_iii_param_4];
	ld.param.u32 	%r19, [_Z10matrix_mulPfS_S_iii_param_5];
	cvta.to.global.u64 	%rd1, %rd9;
	cvta.to.global.u64 	%rd2, %rd8;
	mov.u32 	%r21, %ntid.y;
	mov.u32 	%r22, %ctaid.y;
	mov.u32 	%r23, %tid.y;
	mad.lo.s32 	%r1, %r21, %r22, %r23;
	setp.ge.s32 	%p1, %r1, %r20;
	@%p1 bra 	$L__BB1_14;
	mov.u32 	%r24, %ntid.x;
	mov.u32 	%r25, %ctaid.x;
	mov.u32 	%r26, %tid.x;
	mad.lo.s32 	%r2, %r24, %r25, %r26;
	setp.ge.s32 	%p2, %r2, %r18;
	@%p2 bra 	$L__BB1_14;
	mad.lo.s32 	%r27, %r18, %r1, %r2;
	cvta.to.global.u64 	%rd10, %rd7;
	mul.wide.s32 	%rd11, %r27, 4;
	add.s64 	%rd3, %rd10, %rd11;
	mov.b32 	%r28, 0;
	st.global.u32 	[%rd3], %r28;
	setp.lt.s32 	%p3, %r19, 1;
	@%p3 bra 	$L__BB1_14;
	mul.lo.s32 	%r3, %r19, %r1;
	and.b32  	%r4, %r19, 7;
	setp.lt.u32 	%p4, %r19, 8;
	mov.b32 	%r40, 0;
	mov.f32 	%f53, 0f00000000;
	@%p4 bra 	$L__BB1_6;
	and.b32  	%r40, %r19, 2147483640;
	neg.s32 	%r38, %r40;
	shl.b32 	%r7, %r18, 3;
	mul.wide.u32 	%rd12, %r3, 4;
	add.s64 	%rd13, %rd12, %rd2;
	add.s64 	%rd52, %rd13, 16;
	mov.f32 	%f53, 0f00000000;
	mul.wide.s32 	%rd16, %r18, 4;
	mov.u32 	%r37, %r2;
$L__BB1_5:
	.pragma "nounroll";
	ld.global.f32 	%f10, [%rd52+-16];
	mul.wide.s32 	%rd14, %r37, 4;
	add.s64 	%rd15, %rd1, %rd14;
	ld.global.f32 	%f11, [%rd15];
	fma.rn.f32 	%f12, %f10, %f11, %f53;
	st.global.f32 	[%rd3], %f12;
	ld.global.f32 	%f13, [%rd52+-12];
	add.s64 	%rd17, %rd15, %rd16;
	ld.global.f32 	%f14, [%rd17];
	fma.rn.f32 	%f15, %f13, %f14, %f12;
	st.global.f32 	[%rd3], %f15;
	ld.global.f32 	%f16, [%rd52+-8];
	add.s64 	%rd18, %rd17, %rd16;
	ld.global.f32 	%f17, [%rd18];
	fma.rn.f32 	%f18, %f16, %f17, %f15;
	st.global.f32 	[%rd3], %f18;
	ld.global.f32 	%f19, [%rd52+-4];
	add.s64 	%rd19, %rd18, %rd16;
	ld.global.f32 	%f20, [%rd19];
	fma.rn.f32 	%f21, %f19, %f20, %f18;
	st.global.f32 	[%rd3], %f21;
	ld.global.f32 	%f22, [%rd52];
	add.s64 	%rd20, %rd19, %rd16;
	ld.global.f32 	%f23, [%rd20];
	fma.rn.f32 	%f24, %f22, %f23, %f21;
	st.global.f32 	[%rd3], %f24;
	ld.global.f32 	%f25, [%rd52+4];
	add.s64 	%rd21, %rd20, %rd16;
	ld.global.f32 	%f26, [%rd21];
	fma.rn.f32 	%f27, %f25, %f26, %f24;
	st.global.f32 	[%rd3], %f27;
	ld.global.f32 	%f28, [%rd52+8];
	add.s64 	%rd22, %rd21, %rd16;
	ld.global.f32 	%f29, [%rd22];
	fma.rn.f32 	%f30, %f28, %f29, %f27;
	st.global.f32 	[%rd3], %f30;
	ld.global.f32 	%f31, [%rd52+12];
	add.s64 	%rd23, %rd22, %rd16;
	ld.global.f32 	%f32, [%rd23];
	fma.rn.f32 	%f53, %f31, %f32, %f30;
	st.global.f32 	[%rd3], %f53;
	add.s32 	%r38, %r38, 8;
	add.s32 	%r37, %r37, %r7;
	add.s64 	%rd52, %rd52, 32;
	setp.ne.s32 	%p5, %r38, 0;
	@%p5 bra 	$L__BB1_5;
$L__BB1_6:
	setp.eq.s32 	%p6, %r4, 0;
	@%p6 bra 	$L__BB1_14;
	and.b32  	%r13, %r19, 3;
	setp.lt.u32 	%p7, %r4, 4;
	@%p7 bra 	$L__BB1_9;
	add.s32 	%r30, %r40, %r3;
	mul.wide.u32 	%rd24, %r30, 4;
	add.s64 	%rd25, %rd2, %rd24;
	ld.global.f32 	%f33, [%rd25];
	mad.lo.s32 	%r31, %r40, %r18, %r2;
	mul.wide.s32 	%rd26, %r31, 4;
	add.s64 	%rd27, %rd1, %rd26;
	ld.global.f32 	%f34, [%rd27];
	fma.rn.f32 	%f35, %f33, %f34, %f53;
	st.global.f32 	[%rd3], %f35;
	cvt.u64.u32 	%rd28, %r3;
	cvt.u64.u32 	%rd29, %r40;
	add.s64 	%rd30, %rd29, %rd28;
	shl.b64 	%rd31, %rd30, 2;
	add.s64 	%rd32, %rd2, %rd31;
	ld.global.f32 	%f36, [%rd32+4];
	mul.wide.s32 	%rd33, %r18, 4;
	add.s64 	%rd34, %rd27, %rd33;
	ld.global.f32 	%f37, [%rd34];
	fma.rn.f32 	%f38, %f36, %f37, %f35;
	st.global.f32 	[%rd3], %f38;
	ld.global.f32 	%f39, [%rd32+8];
	add.s64 	%rd35, %rd34, %rd33;
	ld.global.f32 	%f40, [%rd35];
	fma.rn.f32 	%f41, %f39, %f40, %f38;
	st.global.f32 	[%rd3], %f41;
	ld.global.f32 	%f42, [%rd32+12];
	add.s64 	%rd36, %rd35, %rd33;
	ld.global.f32 	%f43, [%rd36];
	fma.rn.f32 	%f53, %f42, %f43, %f41;
	st.global.f32 	[%rd3], %f53;
	add.s32 	%r40, %r40, 4;
$L__BB1_9:
	setp.eq.s32 	%p8, %r13, 0;
	@%p8 bra 	$L__BB1_14;
	setp.eq.s32 	%p9, %r13, 1;
	@%p9 bra 	$L__BB1_12;
	add.s32 	%r32, %r40, %r3;
	mul.wide.u32 	%rd37, %r32, 4;
	add.s64 	%rd38, %rd2, %rd37;
	ld.global.f32 	%f44, [%rd38];
	mad.lo.s32 	%r33, %r40, %r18, %r2;
	mul.wide.s32 	%rd39, %r33, 4;
	add.s64 	%rd40, %rd1, %rd39;
	ld.global.f32 	%f45, [%rd40];
	fma.rn.f32 	%f46, %f44, %f45, %f53;
	st.global.f32 	[%rd3], %f46;
	cvt.u64.u32 	%rd41, %r3;
	cvt.u64.u32 	%rd42, %r40;
	add.s64 	%rd43, %rd42, %rd41;
	shl.b64 	%rd44, %rd43, 2;
	add.s64 	%rd45, %rd2, %rd44;
	ld.global.f32 	%f47, [%rd45+4];
	mul.wide.s32 	%rd46, %r18, 4;
	add.s64 	%rd47, %rd40, %rd46;
	ld.global.f32 	%f48, [%rd47];
	fma.rn.f32 	%f53, %f47, %f48, %f46;
	st.global.f32 	[%rd3], %f53;
	add.s32 	%r40, %r40, 2;
$L__BB1_12:
	and.b32  	%r34, %r19, 1;
	setp.eq.b32 	%p10, %r34, 1;
	not.pred 	%p11, %p10;
	@%p11 bra 	$L__BB1_14;
	add.s32 	%r35, %r40, %r3;
	mul.wide.u32 	%rd48, %r35, 4;
	add.s64 	%rd49, %rd2, %rd48;
	ld.global.f32 	%f49, [%rd49];
	mad.lo.s32 	%r36, %r40, %r18, %r2;
	mul.wide.s32 	%rd50, %r36, 4;
	add.s64 	%rd51, %rd1, %rd50;
	ld.global.f32 	%f50, [%rd51];
	fma.rn.f32 	%f51, %f49, %f50, %f53;
	st.global.f32 	[%rd3], %f51;
$L__BB1_14:
	ret;

}


// ===== COMPILED SASS (sm_100) =====

	.target	sm_100

	.elftype	@"ET_EXEC"


//--------------------- .note.nv.tkinfo           --------------------------
	.section	.note.nv.tkinfo,"",@"SHT_NOTE"
	.sectionflags	@"SHF_NOTE_NV_TKINFO"
	.tkinfo
        /*0018*/ 	.word	0x00000002
        /*0030*/ 	.string	""
        /*0030*/ 	.string	"ptxas"
        /*0030*/ 	.string	"Cuda compilation tools, release 13.0, V13.0.88"
        /*0030*/ 	.string	"Build cuda_13.0.r13.0/compiler.36424714_0"
        /*0030*/ 	.string	"-arch sm_100 -m 64 "



//--------------------- .note.nv.cuinfo           --------------------------
	.section	.note.nv.cuinfo,"",@"SHT_NOTE"
	.sectionflags	@"SHF_NOTE_NV_CUINFO"
        /*0018*/ 	.short	0x0002
        /*001a*/ 	.short	0x0064
        /*001c*/ 	.short	0x0082
	.zero		2


//--------------------- .nv.info                  --------------------------
	.section	.nv.info,"",@"SHT_CUDA_INFO"
	.align	4


	//----- nvinfo : EIATTR_REGCOUNT
	.align		4
        /*0000*/ 	.byte	0x04, 0x2f
        /*0002*/ 	.short	(.L_1 - .L_0)
	.align		4
.L_0:
        /*0004*/ 	.word	index@(_Z11matrix_fillPfiif)
        /*0008*/ 	.word	0x0000000a


	//----- nvinfo : EIATTR_FRAME_SIZE
	.align		4
.L_1:
        /*000c*/ 	.byte	0x04, 0x11
        /*000e*/ 	.short	(.L_3 - .L_2)
	.align		4
.L_2:
        /*0010*/ 	.word	index@(_Z11matrix_fillPfiif)
        /*0014*/ 	.word	0x00000000


	//----- nvinfo : EIATTR_REGCOUNT
	.align		4
.L_3:
        /*0018*/ 	.byte	0x04, 0x2f
        /*001a*/ 	.short	(.L_5 - .L_4)
	.align		4
.L_4:
        /*001c*/ 	.word	index@(_Z10matrix_mulPfS_S_iii)
        /*0020*/ 	.word	0x0000001c


	//----- nvinfo : EIATTR_FRAME_SIZE
	.align		4
.L_5:
        /*0024*/ 	.byte	0x04, 0x11
        /*0026*/ 	.short	(.L_7 - .L_6)
	.align		4
.L_6:
        /*0028*/ 	.word	index@(_Z10matrix_mulPfS_S_iii)
        /*002c*/ 	.word	0x00000000


	//----- nvinfo : EIATTR_MIN_STACK_SIZE
	.align		4
.L_7:
        /*0030*/ 	.byte	0x04, 0x12
        /*0032*/ 	.short	(.L_9 - .L_8)
	.align		4
.L_8:
        /*0034*/ 	.word	index@(_Z10matrix_mulPfS_S_iii)
        /*0038*/ 	.word	0x00000000


	//----- nvinfo : EIATTR_MIN_STACK_SIZE
	.align		4
.L_9:
        /*003c*/ 	.byte	0x04, 0x12
        /*003e*/ 	.short	(.L_11 - .L_10)
	.align		4
.L_10:
        /*0040*/ 	.word	index@(_Z11matrix_fillPfiif)
        /*0044*/ 	.word	0x00000000
.L_11:


//--------------------- .nv.compat                --------------------------
	.section	.nv.compat,"",@"SHT_CUDA_COMPAT_INFO"
	.align	4
        /*0000*/ 	.byte	0x02, 0x09, 0x00, 0x00, 0x02, 0x02, 0x01, 0x00, 0x02, 0x05, 0x05, 0x00, 0x03, 0x07, 0x01, 0x01
        /*0010*/ 	.byte	0x02, 0x03, 0x00, 0x00, 0x02, 0x06, 0x01, 0x00, 0x04, 0x0b, 0x08, 0x00, 0x09, 0x00, 0x00, 0x00
        /*0020*/ 	.byte	0x00, 0x00, 0x00, 0x00


//--------------------- .nv.info._Z10matrix_mulPfS_S_iii --------------------------
	.section	.nv.info._Z10matrix_mulPfS_S_iii,"",@"SHT_CUDA_INFO"
	.sectionflags	@""
	.align	4


	//----- nvinfo : EIATTR_CUDA_API_VERSION
	.align		4
        /*0000*/ 	.byte	0x04, 0x37
        /*0002*/ 	.short	(.L_13 - .L_12)
.L_12:
        /*0004*/ 	.word	0x00000082


	//----- nvinfo : EIATTR_KPARAM_INFO
	.align		4
.L_13:
        /*0008*/ 	.byte	0x04, 0x17
        /*000a*/ 	.short	(.L_15 - .L_14)
.L_14:
        /*000c*/ 	.word	0x00000000
        /*0010*/ 	.short	0x0005
        /*0012*/ 	.short	0x0020
        /*0014*/ 	.byte	0x00, 0xf0, 0x11, 0x00


	//----- nvinfo : EIATTR_KPARAM_INFO
	.align		4
.L_15:
        /*0018*/ 	.byte	0x04, 0x17
        /*001a*/ 	.short	(.L_17 - .L_16)
.L_16:
        /*001c*/ 	.word	0x00000000
        /*0020*/ 	.short	0x0004
        /*0022*/ 	.short	0x001c
        /*0024*/ 	.byte	0x00, 0xf0, 0x11, 0x00


	//----- nvinfo : EIATTR_KPARAM_INFO
	.align		4
.L_17:
        /*0028*/ 	.byte	0x04, 0x17
        /*002a*/ 	.short	(.L_19 - .L_18)
.L_18:
        /*002c*/ 	.word	0x00000000
        /*0030*/ 	.short	0x0003
        /*0032*/ 	.short	0x0018
        /*0034*/ 	.byte	0x00, 0xf0, 0x11, 0x00


	//----- nvinfo : EIATTR_KPARAM_INFO
	.align		4
.L_19:
        /*0038*/ 	.byte	0x04, 0x17
        /*003a*/ 	.short	(.L_21 - .L_20)
.L_20:
        /*003c*/ 	.word	0x00000000
        /*0040*/ 	.short	0x0002
        /*0042*/ 	.short	0x0010
        /*0044*/ 	.byte	0x00, 0xf5, 0x21, 0x00


	//----- nvinfo : EIATTR_KPARAM_INFO
	.align		4
.L_21:
        /*0048*/ 	.byte	0x04, 0x17
        /*004a*/ 	.short	(.L_23 - .L_22)
.L_22:
        /*004c*/ 	.word	0x00000000
        /*0050*/ 	.short	0x0001
        /*0052*/ 	.short	0x0008
        /*0054*/ 	.byte	0x00, 0xf5, 0x21, 0x00


	//----- nvinfo : EIATTR_KPARAM_INFO
	.align		4
.L_23:
        /*0058*/ 	.byte	0x04, 0x17
        /*005a*/ 	.short	(.L_25 - .L_24)
.L_24:
        /*005c*/ 	.word	0x00000000
        /*0060*/ 	.short	0x0000
        /*0062*/ 	.short	0x0000
        /*0064*/ 	.byte	0x00, 0xf5, 0x21, 0x00


	//----- nvinfo : EIATTR_SPARSE_MMA_MASK
	.align		4
.L_25:
        /*0068*/ 	.byte	0x03, 0x50
        /*006a*/ 	.short	0x0000


	//----- nvinfo : EIATTR_MAXREG_COUNT
	.align		4
        /*006c*/ 	.byte	0x03, 0x1b
        /*006e*/ 	.short	0x00ff


	//----- nvinfo : EIATTR_MERCURY_ISA_VERSION
	.align		4
        /*0070*/ 	.byte	0x03, 0x5f
        /*0072*/ 	.short	0x0101


	//----- nvinfo : EIATTR_VRC_CTA_INIT_COUNT
	.align		4
        /*0074*/ 	.byte	0x02, 0x4a
	.zero		1
	.zero		1


	//----- nvinfo : EIATTR_EXIT_INSTR_OFFSETS
	.align		4
        /*0078*/ 	.byte	0x04, 0x1c
        /*007a*/ 	.short	(.L_27 - .L_26)


	//   ....[0]....
.L_26:
        /*007c*/ 	.word	0x00000070


	//   ....[1]....
        /*0080*/ 	.word	0x000000e0


	//   ....[2]....
        /*0084*/ 	.word	0x00000160


	//   ....[3]....
        /*0088*/ 	.word	0x00000550


	//   ....[4]....
        /*008c*/ 	.word	0x00000790


	//   ....[5]....
        /*0090*/ 	.word	0x00000930


	//   ....[6]....
        /*0094*/ 	.word	0x000009e0


	//----- nvinfo : EIATTR_CBANK_PARAM_SIZE
	.align		4
.L_27:
        /*0098*/ 	.byte	0x03, 0x19
        /*009a*/ 	.short	0x0024


	//----- nvinfo : EIATTR_PARAM_CBANK
	.align		4
        /*009c*/ 	.byte	0x04, 0x0a
        /*009e*/ 	.short	(.L_29 - .L_28)
	.align		4
.L_28:
        /*00a0*/ 	.word	index@(.nv.constant0._Z10matrix_mulPfS_S_iii)
        /*00a4*/ 	.short	0x0380
        /*00a6*/ 	.short	0x0024


	//----- nvinfo : EIATTR_SW_WAR
	.align		4
.L_29:
        /*00a8*/ 	.byte	0x04, 0x36
        /*00aa*/ 	.short	(.L_31 - .L_30)
.L_30:
        /*00ac*/ 	.word	0x00000008
.L_31:


//--------------------- .nv.info._Z11matrix_fillPfiif --------------------------
	.section	.nv.info._Z11matrix_fillPfiif,"",@"SHT_CUDA_INFO"
	.sectionflags	@""
	.align	4


	//----- nvinfo : EIATTR_CUDA_API_VERSION
	.align		4
        /*0000*/ 	.byte	0x04, 0x37
        /*0002*/ 	.short	(.L_33 - .L_32)
.L_32:
        /*0004*/ 	.word	0x00000082


	//----- nvinfo : EIATTR_KPARAM_INFO
	.align		4
.L_33:
        /*0008*/ 	.byte	0x04, 0x17
        /*000a*/ 	.short	(.L_35 - .L_34)
.L_34:
        /*000c*/ 	.word	0x00000000
        /*0010*/ 	.short	0x0003
        /*0012*/ 	.short	0x0010
        /*0014*/ 	.byte	0x00, 0xf0, 0x11, 0x00


	//----- nvinfo : EIATTR_KPARAM_INFO
	.align		4
.L_35:
        /*0018*/ 	.byte	0x04, 0x17
        /*001a*/ 	.short	(.L_37 - .L_36)
.L_36:
        /*001c*/ 	.word	0x00000000
        /*0020*/ 	.short	0x0002
        /*0022*/ 	.short	0x000c
        /*0024*/ 	.byte	0x00, 0xf0, 0x11, 0x00


	//----- nvinfo : EIATTR_KPARAM_INFO
	.align		4
.L_37:
        /*0028*/ 	.byte	0x04, 0x17
        /*002a*/ 	.short	(.L_39 - .L_38)
.L_38:
        /*002c*/ 	.word	0x00000000
        /*0030*/ 	.short	0x0001
        /*0032*/ 	.short	0x0008
        /*0034*/ 	.byte	0x00, 0xf0, 0x11, 0x00


	//----- nvinfo : EIATTR_KPARAM_INFO
	.align		4
.L_39:
        /*0038*/ 	.byte	0x04, 0x17
        /*003a*/ 	.short	(.L_41 - .L_40)
.L_40:
        /*003c*/ 	.word	0x00000000
        /*0040*/ 	.short	0x0000
        /*0042*/ 	.short	0x0000
        /*0044*/ 	.byte	0x00, 0xf5, 0x21, 0x00


	//----- nvinfo : EIATTR_SPARSE_MMA_MASK
	.align		4
.L_41:
        /*0048*/ 	.byte	0x03, 0x50
        /*004a*/ 	.short	0x0000


	//----- nvinfo : EIATTR_MAXREG_COUNT
	.align		4
        /*004c*/ 	.byte	0x03, 0x1b
        /*004e*/ 	.short	0x00ff


	//----- nvinfo : EIATTR_MERCURY_ISA_VERSION
	.align		4
        /*0050*/ 	.byte	0x03, 0x5f
        /*0052*/ 	.short	0x0101


	//----- nvinfo : EIATTR_VRC_CTA_INIT_COUNT
	.align		4
        /*0054*/ 	.byte	0x02, 0x4a
	.zero		1
	.zero		1


	//----- nvinfo : EIATTR_EXIT_INSTR_OFFSETS
	.align		4
        /*0058*/ 	.byte	0x04, 0x1c
        /*005a*/ 	.short	(.L_43 - .L_42)


	//   ....[0]....
.L_42:
        /*005c*/ 	.word	0x00000070


	//   ....[1]....
        /*0060*/ 	.word	0x000000e0


	//   ....[2]....
        /*0064*/ 	.word	0x00000150


	//----- nvinfo : EIATTR_CBANK_PARAM_SIZE
	.align		4
.L_43:
        /*0068*/ 	.byte	0x03, 0x19
        /*006a*/ 	.short	0x0014


	//----- nvinfo : EIATTR_PARAM_CBANK
	.align		4
        /*006c*/ 	.byte	0x04, 0x0a
        /*006e*/ 	.short	(.L_45 - .L_44)
	.align		4
.L_44:
        /*0070*/ 	.word	index@(.nv.constant0._Z11matrix_fillPfiif)
        /*0074*/ 	.short	0x0380
        /*0076*/ 	.short	0x0014


	//----- nvinfo : EIATTR_SW_WAR
	.align		4
.L_45:
        /*0078*/ 	.byte	0x04, 0x36
        /*007a*/ 	.short	(.L_47 - .L_46)
.L_46:
        /*007c*/ 	.word	0x00000008
.L_47:


//--------------------- .nv.callgraph             --------------------------
	.section	.nv.callgraph,"",@"SHT_CUDA_CALLGRAPH"
	.align	4
	.sectionentsize	8
	.align		4
        /*0000*/ 	.word	0x00000000
	.align		4
        /*0004*/ 	.word	0xffffffff
	.align		4
        /*0008*/ 	.word	0x00000000
	.align		4
        /*000c*/ 	.word	0xfffffffe
	.align		4
        /*0010*/ 	.word	0x00000000
	.align		4
        /*0014*/ 	.word	0xfffffffd
	.align		4
        /*0018*/ 	.word	0x00000000
	.align		4
        /*001c*/ 	.word	0xfffffffc


//--------------------- .text._Z10matrix_mulPfS_S_iii --------------------------
	.section	.text._Z10matrix_mulPfS_S_iii,"ax",@progbits
	.align	128
        .global         _Z10matrix_mulPfS_S_iii
        .type           _Z10matrix_mulPfS_S_iii,@function
        .size           _Z10matrix_mulPfS_S_iii,(.L_x_6 - _Z10matrix_mulPfS_S_iii)
        .other          _Z10matrix_mulPfS_S_iii,@"STO_CUDA_ENTRY STV_DEFAULT"
_Z10matrix_mulPfS_S_iii:
.text._Z10matrix_mulPfS_S_iii:
[----:B------:R-:W-:Y:S01]  /*0000*/  LDC R1, c[0x0][0x37c] ;  /* 0x0000df00ff017b82 */ /* 0x000fe20000000800 */
[----:B------:R-:W0:Y:S01]  /*0010*/  S2R R5, SR_CTAID.Y ;  /* 0x0000000000057919 */ /* 0x000e220000002600 */
[----:B------:R-:W0:Y:S01]  /*0020*/  LDCU UR4, c[0x0][0x364] ;  /* 0x00006c80ff0477ac */ /* 0x000e220008000800 */
[----:B------:R-:W0:Y:S01]  /*0030*/  S2R R0, SR_TID.Y ;  /* 0x0000000000007919 */ /* 0x000e220000002200 */
[----:B------:R-:W1:Y:S01]  /*0040*/  LDCU UR5, c[0x0][0x398] ;  /* 0x00007300ff0577ac */ /* 0x000e620008000800 */
[----:B0-----:R-:W-:-:S05]  /*0050*/  IMAD R5, R5, UR4, R0 ;  /* 0x0000000405057c24 */ /* 0x001fca000f8e0200 */
[----:B-1----:R-:W-:-:S13]  /*0060*/  ISETP.GE.AND P0, PT, R5, UR5, PT ;  /* 0x0000000505007c0c */ /* 0x002fda000bf06270 */
[----:B------:R-:W-:Y:S05]  /*0070*/  @P0 EXIT ;  /* 0x000000000000094d */ /* 0x000fea0003800000 */
[----:B------:R-:W0:Y:S01]  /*0080*/  S2R R7, SR_CTAID.X ;  /* 0x0000000000077919 */ /* 0x000e220000002500 */
[----:B------:R-:W1:Y:S01]  /*0090*/  LDC R0, c[0x0][0x39c] ;  /* 0x0000e700ff007b82 */ /* 0x000e620000000800 */
[----:B------:R-:W0:Y:S01]  /*00a0*/  LDCU UR4, c[0x0][0x360] ;  /* 0x00006c00ff0477ac */ /* 0x000e220008000800 */
[----:B------:R-:W0:Y:S02]  /*00b0*/  S2R R2, SR_TID.X ;  /* 0x0000000000027919 */ /* 0x000e240000002100 */
[----:B0-----:R-:W-:-:S05]  /*00c0*/  IMAD R7, R7, UR4, R2 ;  /* 0x0000000407077c24 */ /* 0x001fca000f8e0202 */
[----:B-1----:R-:W-:-:S13]  /*00d0*/  ISETP.GE.AND P0, PT, R7, R0, PT ;  /* 0x000000000700720c */ /* 0x002fda0003f06270 */
[----:B------:R-:W-:Y:S05]  /*00e0*/  @P0 EXIT ;  /* 0x000000000000094d */ /* 0x000fea0003800000 */
[----:B------:R-:W0:Y:S01]  /*00f0*/  LDC R6, c[0x0][0x3a0] ;  /* 0x0000e800ff067b82 */ /* 0x000e220000000800 */
[----:B------:R-:W1:Y:S01]  /*0100*/  LDCU.64 UR4, c[0x0][0x358] ;  /* 0x00006b00ff0477ac */ /* 0x000e620008000a00 */
[----:B------:R-:W-:-:S06]  /*0110*/  IMAD R9, R5, R0, R7 ;  /* 0x0000000005097224 */ /* 0x000fcc00078e0207 */
[----:B------:R-:W2:Y:S01]  /*0120*/  LDC.64 R2, c[0x0][0x390] ;  /* 0x0000e400ff027b82 */ /* 0x000ea20000000a00 */
[----:B0-----:R-:W-:Y:S01]  /*0130*/  ISETP.GE.AND P0, PT, R6, 0x1, PT ;  /* 0x000000010600780c */ /* 0x001fe20003f06270 */
[----:B--2---:R-:W-:-:S05]  /*0140*/  IMAD.WIDE R2, R9, 0x4, R2 ;  /* 0x0000000409027825 */ /* 0x004fca00078e0202 */
[----:B-1----:R0:W-:Y:S07]  /*0150*/  STG.E desc[UR4][R2.64], RZ ;  /* 0x000000ff02007986 */ /* 0x0021ee000c101904 */
[----:B------:R-:W-:Y:S05]  /*0160*/  @!P0 EXIT ;  /* 0x000000000000894d */ /* 0x000fea0003800000 */
[C---:B------:R-:W-:Y:S01]  /*0170*/  ISETP.GE.U32.AND P1, PT, R6.reuse, 0x8, PT ;  /* 0x000000080600780c */ /* 0x040fe20003f26070 */
[----:B------:R-:W-:Y:S01]  /*0180*/  HFMA2 R9, -RZ, RZ, 0, 0 ;  /* 0x00000000ff097431 */ /* 0x000fe200000001ff */
[----:B------:R-:W-:Y:S01]  /*0190*/  LOP3.LUT R12, R6, 0x7, RZ, 0xc0, !PT ;  /* 0x00000007060c7812 */ /* 0x000fe200078ec0ff */
[----:B------:R-:W-:Y:S01]  /*01a0*/  IMAD R8, R5, R6, RZ ;  /* 0x0000000605087224 */ /* 0x000fe200078e02ff */
[----:B------:R-:W-:Y:S02]  /*01b0*/  MOV R11, RZ ;  /* 0x000000ff000b7202 */ /* 0x000fe40000000f00 */
[----:B------:R-:W-:-:S07]  /*01c0*/  ISETP.NE.AND P0, PT, R12, RZ, PT ;  /* 0x000000ff0c00720c */ /* 0x000fce0003f05270 */
[----:B------:R-:W-:Y:S06]  /*01d0*/  @!P1 BRA `(.L_x_0) ;  /* 0x0000000000dc9947 */ /* 0x000fec0003800000 */
[----:B------:R-:W1:Y:S01]  /*01e0*/  LDC.64 R4, c[0x0][0x380] ;  /* 0x0000e000ff047b82 */ /* 0x000e620000000a00 */
[----:B------:R-:W-:Y:S02]  /*01f0*/  LOP3.LUT R9, R6, 0x7ffffff8, RZ, 0xc0, !PT ;  /* 0x7ffffff806097812 */ /* 0x000fe400078ec0ff */
[----:B------:R-:W-:Y:S02]  /*0200*/  MOV R11, RZ ;  /* 0x000000ff000b7202 */ /* 0x000fe40000000f00 */
[----:B------:R-:W-:Y:S02]  /*0210*/  MOV R13, R7 ;  /* 0x00000007000d7202 */ /* 0x000fe40000000f00 */
[----:B------:R-:W-:Y:S01]  /*0220*/  IADD3 R10, PT, PT, -R9, RZ, RZ ;  /* 0x000000ff090a7210 */ /* 0x000fe20007ffe1ff */
[----:B-1----:R-:W-:-:S03]  /*0230*/  IMAD.WIDE.U32 R4, R8, 0x4, R4 ;  /* 0x0000000408047825 */ /* 0x002fc600078e0004 */
[----:B------:R-:W-:-:S04]  /*0240*/  IADD3 R4, P1, PT, R4, 0x10, RZ ;  /* 0x0000001004047810 */ /* 0x000fc80007f3e0ff */
[----:B------:R-:W-:-:S09]  /*0250*/  IADD3.X R5, PT, PT, RZ, R5, RZ, P1, !PT ;  /* 0x00000005ff057210 */ /* 0x000fd20000ffe4ff */
.L_x_1:
[----:B------:R-:W1:Y:S01]  /*0260*/  LDC.64 R14, c[0x0][0x388] ;  /* 0x0000e200ff0e7b82 */ /* 0x000e620000000a00 */
[----:B--2---:R-:W2:Y:S01]  /*0270*/  LDG.E R16, desc[UR4][R4.64+-0x10] ;  /* 0xfffff00404107981 */ /* 0x004ea2000c1e1900 */
[----:B-1----:R-:W-:-:S05]  /*0280*/  IMAD.WIDE R14, R13, 0x4, R14 ;  /* 0x000000040d0e7825 */ /* 0x002fca00078e020e */
[----:B------:R-:W2:Y:S02]  /*0290*/  LDG.E R17, desc[UR4][R14.64] ;  /* 0x000000040e117981 */ /* 0x000ea4000c1e1900 */
[----:B--2---:R-:W-:Y:S01]  /*02a0*/  FFMA R11, R16, R17, R11 ;  /* 0x00000011100b7223 */ /* 0x004fe2000000000b */
[----:B------:R-:W-:-:S04]  /*02b0*/  IMAD.WIDE R16, R0, 0x4, R14 ;  /* 0x0000000400107825 */ /* 0x000fc800078e020e */
[----:B------:R1:W-:Y:S04]  /*02c0*/  STG.E desc[UR4][R2.64], R11 ;  /* 0x0000000b02007986 */ /* 0x0003e8000c101904 */
[----:B------:R-:W2:Y:S04]  /*02d0*/  LDG.E R18, desc[UR4][R4.64+-0xc] ;  /* 0xfffff40404127981 */ /* 0x000ea8000c1e1900 */
[----:B------:R-:W2:Y:S02]  /*02e0*/  LDG.E R19, desc[UR4][R16.64] ;  /* 0x0000000410137981 */ /* 0x000ea4000c1e1900 */
[----:B--2---:R-:W-:Y:S01]  /*02f0*/  FFMA R21, R18, R19, R11 ;  /* 0x0000001312157223 */ /* 0x004fe2000000000b */
[----:B------:R-:W-:-:S04]  /*0300*/  IMAD.WIDE R18, R0, 0x4, R16 ;  /* 0x0000000400127825 */ /* 0x000fc800078e0210 */
[----:B------:R2:W-:Y:S04]  /*0310*/  STG.E desc[UR4][R2.64], R21 ;  /* 0x0000001502007986 */ /* 0x0005e8000c101904 */
[----:B------:R-:W3:Y:S04]  /*0320*/  LDG.E R20, desc[UR4][R4.64+-0x8] ;  /* 0xfffff80404147981 */ /* 0x000ee8000c1e1900 */
[----:B------:R-:W3:Y:S01]  /*0330*/  LDG.E R22, desc[UR4][R18.64] ;  /* 0x0000000412167981 */ /* 0x000ee2000c1e1900 */
[----:B------:R-:W-:-:S04]  /*0340*/  IMAD.WIDE R14, R0, 0x4, R18 ;  /* 0x00000004000e7825 */ /* 0x000fc800078e0212 */
[----:B---3--:R-:W-:-:S05]  /*0350*/  FFMA R23, R20, R22, R21 ;  /* 0x0000001614177223 */ /* 0x008fca0000000015 */
[----:B------:R3:W-:Y:S04]  /*0360*/  STG.E desc[UR4][R2.64], R23 ;  /* 0x0000001702007986 */ /* 0x0007e8000c101904 */
[----:B------:R-:W4:Y:S04]  /*0370*/  LDG.E R20, desc[UR4][R4.64+-0x4] ;  /* 0xfffffc0404147981 */ /* 0x000f28000c1e1900 */
[----:B-1----:R-:W4:Y:S01]  /*0380*/  LDG.E R11, desc[UR4][R14.64] ;  /* 0x000000040e0b7981 */ /* 0x002f22000c1e1900 */
[----:B------:R-:W-:-:S04]  /*0390*/  IMAD.WIDE R16, R0, 0x4, R14 ;  /* 0x0000000400107825 */ /* 0x000fc800078e020e */
[----:B----4-:R-:W-:-:S05]  /*03a0*/  FFMA R11, R20, R11, R23 ;  /* 0x0000000b140b7223 */ /* 0x010fca0000000017 */
[----:B------:R1:W-:Y:S04]  /*03b0*/  STG.E desc[UR4][R2.64], R11 ;  /* 0x0000000b02007986 */ /* 0x0003e8000c101904 */
[----:B------:R-:W4:Y:S04]  /*03c0*/  LDG.E R20, desc[UR4][R4.64] ;  /* 0x0000000404147981 */ /* 0x000f28000c1e1900 */
[----:B--2---:R-:W4:Y:S01]  /*03d0*/  LDG.E R21, desc[UR4][R16.64] ;  /* 0x0000000410157981 */ /* 0x004f22000c1e1900 */
[----:B------:R-:W-:-:S04]  /*03e0*/  IMAD.WIDE R18, R0, 0x4, R16 ;  /* 0x0000000400127825 */ /* 0x000fc800078e0210 */
[----:B----4-:R-:W-:-:S05]  /*03f0*/  FFMA R21, R20, R21, R11 ;  /* 0x0000001514157223 */ /* 0x010fca000000000b */
[----:B------:R2:W-:Y:S04]  /*0400*/  STG.E desc[UR4][R2.64], R21 ;  /* 0x0000001502007986 */ /* 0x0005e8000c101904 */
[----:B------:R-:W3:Y:S04]  /*0410*/  LDG.E R20, desc[UR4][R4.64+0x4] ;  /* 0x0000040404147981 */ /* 0x000ee8000c1e1900 */
[----:B------:R-:W3:Y:S01]  /*0420*/  LDG.E R22, desc[UR4][R18.64] ;  /* 0x0000000412167981 */ /* 0x000ee2000c1e1900 */
[----:B------:R-:W-:-:S04]  /*0430*/  IMAD.WIDE R14, R0, 0x4, R18 ;  /* 0x00000004000e7825 */ /* 0x000fc800078e0212 */
[----:B---3--:R-:W-:-:S05]  /*0440*/  FFMA R23, R20, R22, R21 ;  /* 0x0000001614177223 */ /* 0x008fca0000000015 */
[----:B------:R2:W-:Y:S04]  /*0450*/  STG.E desc[UR4][R2.64], R23 ;  /* 0x0000001702007986 */ /* 0x0005e8000c101904 */
[----:B------:R-:W3:Y:S04]  /*0460*/  LDG.E R20, desc[UR4][R4.64+0x8] ;  /* 0x0000080404147981 */ /* 0x000ee8000c1e1900 */
[----:B-1----:R-:W3:Y:S01]  /*0470*/  LDG.E R11, desc[UR4][R14.64] ;  /* 0x000000040e0b7981 */ /* 0x002ee2000c1e1900 */
[----:B------:R-:W-:Y:S01]  /*0480*/  IMAD.WIDE R16, R0, 0x4, R14 ;  /* 0x0000000400107825 */ /* 0x000fe200078e020e */
[----:B------:R-:W-:-:S03]  /*0490*/  IADD3 R10, PT, PT, R10, 0x8, RZ ;  /* 0x000000080a0a7810 */ /* 0x000fc60007ffe0ff */
[----:B---3--:R-:W-:-:S05]  /*04a0*/  FFMA R25, R20, R11, R23 ;  /* 0x0000000b14197223 */ /* 0x008fca0000000017 */
[----:B------:R2:W-:Y:S04]  /*04b0*/  STG.E desc[UR4][R2.64], R25 ;  /* 0x0000001902007986 */ /* 0x0005e8000c101904 */
[----:B------:R-:W3:Y:S04]  /*04c0*/  LDG.E R16, desc[UR4][R16.64] ;  /* 0x0000000410107981 */ /* 0x000ee8000c1e1900 */
[----:B------:R1:W3:Y:S01]  /*04d0*/  LDG.E R20, desc[UR4][R4.64+0xc] ;  /* 0x00000c0404147981 */ /* 0x0002e2000c1e1900 */
[----:B------:R-:W-:Y:S02]  /*04e0*/  ISETP.NE.AND P1, PT, R10, RZ, PT ;  /* 0x000000ff0a00720c */ /* 0x000fe40003f25270 */
[----:B------:R-:W-:-:S02]  /*04f0*/  LEA R13, R0, R13, 0x3 ;  /* 0x0000000d000d7211 */ /* 0x000fc400078e18ff */
[----:B-1----:R-:W-:-:S04]  /*0500*/  IADD3 R4, P2, PT, R4, 0x20, RZ ;  /* 0x0000002004047810 */ /* 0x002fc80007f5e0ff */
[----:B------:R-:W-:Y:S01]  /*0510*/  IADD3.X R5, PT, PT, RZ, R5, RZ, P2, !PT ;  /* 0x00000005ff057210 */ /* 0x000fe200017fe4ff */
[----:B---3--:R-:W-:-:S05]  /*0520*/  FFMA R11, R20, R16, R25 ;  /* 0x00000010140b7223 */ /* 0x008fca0000000019 */
[----:B------:R2:W-:Y:S01]  /*0530*/  STG.E desc[UR4][R2.64], R11 ;  /* 0x0000000b02007986 */ /* 0x0005e2000c101904 */
[----:B------:R-:W-:Y:S05]  /*0540*/  @P1 BRA `(.L_x_1) ;  /* 0xfffffffc00441947 */ /* 0x000fea000383ffff */
.L_x_0:
[----:B------:R-:W-:Y:S05]  /*0550*/  @!P0 EXIT ;  /* 0x000000000000894d */ /* 0x000fea0003800000 */
[----:B------:R-:W-:Y:S02]  /*0560*/  ISETP.GE.U32.AND P1, PT, R12, 0x4, PT ;  /* 0x000000040c00780c */ /* 0x000fe40003f26070 */
[----:B------:R-:W-:-:S04]  /*0570*/  LOP3.LUT R16, R6, 0x3, RZ, 0xc0, !PT ;  /* 0x0000000306107812 */ /* 0x000fc800078ec0ff */
[----:B------:R-:W-:-:S07]  /*0580*/  ISETP.NE.AND P0, PT, R16, RZ, PT ;  /* 0x000000ff1000720c */ /* 0x000fce0003f05270 */
[----:B------:R-:W-:Y:S06]  /*0590*/  @!P1 BRA `(.L_x_2) ;  /* 0x00000000007c9947 */ /* 0x000fec0003800000 */
[----:B------:R-:W1:Y:S01]  /*05a0*/  LDC.64 R14, c[0x0][0x380] ;  /* 0x0000e000ff0e7b82 */ /* 0x000e620000000a00 */
[----:B------:R-:W-:Y:S01]  /*05b0*/  IADD3 R5, PT, PT, R8, R9, RZ ;  /* 0x0000000908057210 */ /* 0x000fe20007ffe0ff */
[----:B------:R-:W-:Y:S01]  /*05c0*/  IMAD R17, R9, R0, R7 ;  /* 0x0000000009117224 */ /* 0x000fe200078e0207 */
[----:B------:R-:W3:Y:S05]  /*05d0*/  LDCU.64 UR6, c[0x0][0x380] ;  /* 0x00007000ff0677ac */ /* 0x000eea0008000a00 */
[----:B------:R-:W4:Y:S01]  /*05e0*/  LDC.64 R12, c[0x0][0x388] ;  /* 0x0000e200ff0c7b82 */ /* 0x000f220000000a00 */
[----:B-1----:R-:W-:-:S06]  /*05f0*/  IMAD.WIDE.U32 R14, R5, 0x4, R14 ;  /* 0x00000004050e7825 */ /* 0x002fcc00078e000e */
[----:B------:R-:W5:Y:S01]  /*0600*/  LDG.E R14, desc[UR4][R14.64] ;  /* 0x000000040e0e7981 */ /* 0x000f62000c1e1900 */
[----:B----4-:R-:W-:-:S05]  /*0610*/  IMAD.WIDE R12, R17, 0x4, R12 ;  /* 0x00000004110c7825 */ /* 0x010fca00078e020c */
[----:B------:R-:W5:Y:S01]  /*0620*/  LDG.E R10, desc[UR4][R12.64] ;  /* 0x000000040c0a7981 */ /* 0x000f62000c1e1900 */
[----:B------:R-:W-:-:S04]  /*0630*/  IADD3 R5, P1, PT, R8, R9, RZ ;  /* 0x0000000908057210 */ /* 0x000fc80007f3e0ff */
[----:B------:R-:W-:Y:S02]  /*0640*/  IADD3.X R18, PT, PT, RZ, RZ, RZ, P1, !PT ;  /* 0x000000ffff127210 */ /* 0x000fe40000ffe4ff */
[----:B---3--:R-:W-:-:S04]  /*0650*/  LEA R4, P1, R5, UR6, 0x2 ;  /* 0x0000000605047c11 */ /* 0x008fc8000f8210ff */
[----:B------:R-:W-:Y:S01]  /*0660*/  LEA.HI.X R5, R5, UR7, R18, 0x2, P1 ;  /* 0x0000000705057c11 */ /* 0x000fe200088f1412 */
[----:B-----5:R-:W-:Y:S01]  /*0670*/  FFMA R17, R14, R10, R11 ;  /* 0x0000000a0e117223 */ /* 0x020fe2000000000b */
[----:B--2---:R-:W-:-:S04]  /*0680*/  IMAD.WIDE R10, R0, 0x4, R12 ;  /* 0x00000004000a7825 */ /* 0x004fc800078e020c */
[----:B------:R1:W-:Y:S04]  /*0690*/  STG.E desc[UR4][R2.64], R17 ;  /* 0x0000001102007986 */ /* 0x0003e8000c101904 */
[----:B------:R-:W2:Y:S04]  /*06a0*/  LDG.E R18, desc[UR4][R10.64] ;  /* 0x000000040a127981 */ /* 0x000ea8000c1e1900 */
[----:B------:R-:W2:Y:S01]  /*06b0*/  LDG.E R14, desc[UR4][R4.64+0x4] ;  /* 0x00000404040e7981 */ /* 0x000ea2000c1e1900 */
[----:B------:R-:W-:-:S04]  /*06c0*/  IMAD.WIDE R12, R0, 0x4, R10 ;  /* 0x00000004000c7825 */ /* 0x000fc800078e020a */
[----:B--2---:R-:W-:-:S05]  /*06d0*/  FFMA R19, R14, R18, R17 ;  /* 0x000000120e137223 */ /* 0x004fca0000000011 */
[----:B------:R1:W-:Y:S04]  /*06e0*/  STG.E desc[UR4][R2.64], R19 ;  /* 0x0000001302007986 */ /* 0x0003e8000c101904 */
[----:B------:R-:W2:Y:S04]  /*06f0*/  LDG.E R14, desc[UR4][R4.64+0x8] ;  /* 0x00000804040e7981 */ /* 0x000ea8000c1e1900 */
[----:B------:R-:W2:Y:S02]  /*0700*/  LDG.E R15, desc[UR4][R12.64] ;  /* 0x000000040c0f7981 */ /* 0x000ea4000c1e1900 */
[----:B--2---:R-:W-:Y:S01]  /*0710*/  FFMA R21, R14, R15, R19 ;  /* 0x0000000f0e157223 */ /* 0x004fe20000000013 */
[----:B------:R-:W-:-:S04]  /*0720*/  IMAD.WIDE R14, R0, 0x4, R12 ;  /* 0x00000004000e7825 */ /* 0x000fc800078e020c */
[----:B------:R1:W-:Y:S04]  /*0730*/  STG.E desc[UR4][R2.64], R21 ;  /* 0x0000001502007986 */ /* 0x0003e8000c101904 */
[----:B------:R-:W2:Y:S04]  /*0740*/  LDG.E R18, desc[UR4][R4.64+0xc] ;  /* 0x00000c0404127981 */ /* 0x000ea8000c1e1900 */
[----:B------:R-:W2:Y:S01]  /*0750*/  LDG.E R14, desc[UR4][R14.64] ;  /* 0x000000040e0e7981 */ /* 0x000ea2000c1e1900 */
[----:B------:R-:W-:Y:S01]  /*0760*/  IADD3 R9, PT, PT, R9, 0x4, RZ ;  /* 0x0000000409097810 */ /* 0x000fe20007ffe0ff */
[----:B--2---:R-:W-:-:S05]  /*0770*/  FFMA R11, R18, R14, R21 ;  /* 0x0000000e120b7223 */ /* 0x004fca0000000015 */
[----:B------:R1:W-:Y:S02]  /*0780*/  STG.E desc[UR4][R2.64], R11 ;  /* 0x0000000b02007986 */ /* 0x0003e4000c101904 */
.L_x_2:
[----:B------:R-:W-:Y:S05]  /*0790*/  @!P0 EXIT ;  /* 0x000000000000894d */ /* 0x000fea0003800000 */
[----:B------:R-:W-:Y:S02]  /*07a0*/  ISETP.NE.AND P1, PT, R16, 0x1, PT ;  /* 0x000000011000780c */ /* 0x000fe40003f25270 */
[----:B------:R-:W-:-:S04]  /*07b0*/  LOP3.LUT R6, R6, 0x1, RZ, 0xc0, !PT ;  /* 0x0000000106067812 */ /* 0x000fc800078ec0ff */
[----:B------:R-:W-:-:S07]  /*07c0*/  ISETP.NE.U32.AND P0, PT, R6, 0x1, PT ;  /* 0x000000010600780c */ /* 0x000fce0003f05070 */
[----:B------:R-:W-:Y:S06]  /*07d0*/  @!P1 BRA `(.L_x_3) ;  /* 0x0000000000549947 */ /* 0x000fec0003800000 */
[----:B------:R-:W3:Y:S01]  /*07e0*/  LDC.64 R4, c[0x0][0x380] ;  /* 0x0000e000ff047b82 */ /* 0x000ee20000000a00 */
[----:B------:R-:W-:Y:S01]  /*07f0*/  IADD3 R13, PT, PT, R8, R9, RZ ;  /* 0x00000009080d7210 */ /* 0x000fe20007ffe0ff */
[----:B-1----:R-:W-:Y:S01]  /*0800*/  IMAD R17, R9, R0, R7 ;  /* 0x0000000009117224 */ /* 0x002fe200078e0207 */
[----:B------:R-:W1:Y:S05]  /*0810*/  LDCU.64 UR6, c[0x0][0x380] ;  /* 0x00007000ff0677ac */ /* 0x000e6a0008000a00 */
[----:B------:R-:W4:Y:S01]  /*0820*/  LDC.64 R14, c[0x0][0x388] ;  /* 0x0000e200ff0e7b82 */ /* 0x000f220000000a00 */
[----:B---3--:R-:W-:-:S06]  /*0830*/  IMAD.WIDE.U32 R12, R13, 0x4, R4 ;  /* 0x000000040d0c7825 */ /* 0x008fcc00078e0004 */
[----:B------:R-:W3:Y:S01]  /*0840*/  LDG.E R12, desc[UR4][R12.64] ;  /* 0x000000040c0c7981 */ /* 0x000ee2000c1e1900 */
[----:B----4-:R-:W-:-:S05]  /*0850*/  IMAD.WIDE R14, R17, 0x4, R14 ;  /* 0x00000004110e7825 */ /* 0x010fca00078e020e */
[----:B------:R-:W3:Y:S01]  /*0860*/  LDG.E R6, desc[UR4][R14.64] ;  /* 0x000000040e067981 */ /* 0x000ee2000c1e1900 */
[----:B------:R-:W-:-:S04]  /*0870*/  IADD3 R5, P1, PT, R8, R9, RZ ;  /* 0x0000000908057210 */ /* 0x000fc80007f3e0ff */
[----:B------:R-:W-:Y:S02]  /*0880*/  IADD3.X R10, PT, PT, RZ, RZ, RZ, P1, !PT ;  /* 0x000000ffff0a7210 */ /* 0x000fe40000ffe4ff */
[----:B-1----:R-:W-:Y:S01]  /*0890*/  LEA R4, P1, R5, UR6, 0x2 ;  /* 0x0000000605047c11 */ /* 0x002fe2000f8210ff */
[----:B------:R-:W-:-:S03]  /*08a0*/  IMAD.WIDE R16, R0, 0x4, R14 ;  /* 0x0000000400107825 */ /* 0x000fc600078e020e */
[----:B------:R-:W-:Y:S01]  /*08b0*/  LEA.HI.X R5, R5, UR7, R10, 0x2, P1 ;  /* 0x0000000705057c11 */ /* 0x000fe200088f140a */
[----:B---3--:R-:W-:-:S05]  /*08c0*/  FFMA R19, R12, R6, R11 ;  /* 0x000000060c137223 */ /* 0x008fca000000000b */
[----:B------:R3:W-:Y:S04]  /*08d0*/  STG.E desc[UR4][R2.64], R19 ;  /* 0x0000001302007986 */ /* 0x0007e8000c101904 */
[----:B------:R-:W2:Y:S04]  /*08e0*/  LDG.E R16, desc[UR4][R16.64] ;  /* 0x0000000410107981 */ /* 0x000ea8000c1e1900 */
[----:B------:R-:W2:Y:S01]  /*08f0*/  LDG.E R4, desc[UR4][R4.64+0x4] ;  /* 0x0000040404047981 */ /* 0x000ea2000c1e1900 */
[----:B------:R-:W-:Y:S01]  /*0900*/  IADD3 R9, PT, PT, R9, 0x2, RZ ;  /* 0x0000000209097810 */ /* 0x000fe20007ffe0ff */
[----:B--2---:R-:W-:-:S05]  /*0910*/  FFMA R11, R4, R16, R19 ;  /* 0x00000010040b7223 */ /* 0x004fca0000000013 */
[----:B------:R3:W-:Y:S02]  /*0920*/  STG.E desc[UR4][R2.64], R11 ;  /* 0x0000000b02007986 */ /* 0x0007e4000c101904 */
.L_x_3:
[----:B------:R-:W-:Y:S05]  /*0930*/  @P0 EXIT ;  /* 0x000000000000094d */ /* 0x000fea0003800000 */
[----:B------:R-:W4:Y:S01]  /*0940*/  LDC.64 R4, c[0x0][0x380] ;  /* 0x0000e000ff047b82 */ /* 0x000f220000000a00 */
[----:B------:R-:W-:Y:S01]  /*0950*/  IADD3 R15, PT, PT, R8, R9, RZ ;  /* 0x00000009080f7210 */ /* 0x000fe20007ffe0ff */
[----:B------:R-:W-:-:S06]  /*0960*/  IMAD R7, R9, R0, R7 ;  /* 0x0000000009077224 */ /* 0x000fcc00078e0207 */
[----:B------:R-:W5:Y:S01]  /*0970*/  LDC.64 R12, c[0x0][0x388] ;  /* 0x0000e200ff0c7b82 */ /* 0x000f620000000a00 */
[----:B----4-:R-:W-:-:S06]  /*0980*/  IMAD.WIDE.U32 R4, R15, 0x4, R4 ;  /* 0x000000040f047825 */ /* 0x010fcc00078e0004 */
[----:B------:R-:W1:Y:S01]  /*0990*/  LDG.E R4, desc[UR4][R4.64] ;  /* 0x0000000404047981 */ /* 0x000e62000c1e1900 */
[----:B-----5:R-:W-:-:S06]  /*09a0*/  IMAD.WIDE R6, R7, 0x4, R12 ;  /* 0x0000000407067825 */ /* 0x020fcc00078e020c */
[----:B------:R-:W1:Y:S02]  /*09b0*/  LDG.E R6, desc[UR4][R6.64] ;  /* 0x0000000406067981 */ /* 0x000e64000c1e1900 */
[----:B-123--:R-:W-:-:S05]  /*09c0*/  FFMA R11, R4, R6, R11 ;  /* 0x00000006040b7223 */ /* 0x00efca000000000b */
[----:B------:R-:W-:Y:S01]  /*09d0*/  STG.E desc[UR4][R2.64], R11 ;  /* 0x0000000b02007986 */ /* 0x000fe2000c101904 */
[----:B------:R-:W-:Y:S05]  /*09e0*/  EXIT ;  /* 0x000000000000794d */ /* 0x000fea0003800000 */
.L_x_4:
[----:B------:R-:W-:-:S00]  /*09f0*/  BRA `(.L_x_4) ;  /* 0xfffffffc00fc7947 */ /* 0x000fc0000383ffff */
[----:B------:R-:W-:-:S00]  /*0a00*/  NOP ;  /* 0x0000000000007918 */ /* 0x000fc00000000000 */
[----:B------:R-:W-:-:S00]  /*0a10*/  NOP ;  /* 0x0000000000007918 */ /* 0x000fc00000000000 */
[----:B------:R-:W-:-:S00]  /*0a20*/  NOP ;  /* 0x0000000000007918 */ /* 0x000fc00000000000 */
[----:B------:R-:W-:-:S00]  /*0a30*/  NOP ;  /* 0x0000000000007918 */ /* 0x000fc00000000000 */
[----:B------:R-:W-:-:S00]  /*0a40*/  NOP ;  /* 0x0000000000007918 */ /* 0x000fc00000000000 */
[----:B------:R-:W-:-:S00]  /*0a50*/  NOP ;  /* 0x0000000000007918 */ /* 0x000fc00000000000 */
[----:B------:R-:W-:-:S00]  /*0a60*/  NOP ;  /* 0x0000000000007918 */ /* 0x000fc00000000000 */
[----:B------:R-:W-:-:S00]  /*0a70*/  NOP ;  /* 0x0000000000007918 */ /* 0x000fc00000000000 */
.L_x_6:


//--------------------- .text._Z11matrix_fillPfiif --------------------------
	.section	.text._Z11matrix_fillPfiif,"ax",@progbits
	.align	128
        .global         _Z11matrix_fillPfiif
        .type           _Z11matrix_fillPfiif,@function
        .size           _Z11matrix_fillPfiif,(.L_x_7 - _Z11matrix_fillPfiif)
        .other          _Z11matrix_fillPfiif,@"STO_CUDA_ENTRY STV_DEFAULT"
_Z11matrix_fillPfiif:
.text._Z11matrix_fillPfiif:
        /* <DEDUP_REMOVED lines=9> */
[----:B------:R-:W0:Y:S01]  /*0090*/  LDCU UR4, c[0x0][0x360] ;  /* 0x00006c00ff0477ac */ /* 0x000e220008000800 */
[----:B------:R-:W0:Y:S01]  /*00a0*/  S2R R2, SR_TID.X ;  /* 0x0000000000027919 */ /* 0x000e220000002100 */
[----:B------:R-:W1:Y:S01]  /*00b0*/  LDCU UR6, c[0x0][0x38c] ;  /* 0x00007180ff0677ac */ /* 0x000e620008000800 */
[----:B0-----:R-:W-:-:S05]  /*00c0*/  IMAD R5, R5, UR4, R2 ;  /* 0x0000000405057c24 */ /* 0x001fca000f8e0202 */
[----:B-1----:R-:W-:-:S13]  /*00d0*/  ISETP.GE.AND P0, PT, R5, UR6, PT ;  /* 0x0000000605007c0c */ /* 0x002fda000bf06270 */
[----:B------:R-:W-:Y:S05]  /*00e0*/  @P0 EXIT ;  /* 0x000000000000094d */ /* 0x000fea0003800000 */
[----:B------:R-:W0:Y:S01]  /*00f0*/  LDC.64 R2, c[0x0][0x380] ;  /* 0x0000e000ff027b82 */ /* 0x000e220000000a00 */
[----:B------:R-:W1:Y:S01]  /*0100*/  LDCU.64 UR4, c[0x0][0x358] ;  /* 0x00006b00ff0477ac */ /* 0x000e620008000a00 */
[----:B------:R-:W-:-:S06]  /*0110*/  IMAD R5, R0, UR6, R5 ;  /* 0x0000000600057c24 */ /* 0x000fcc000f8e0205 */
[----:B------:R-:W1:Y:S01]  /*0120*/  LDC R7, c[0x0][0x390] ;  /* 0x0000e400ff077b82 */ /* 0x000e620000000800 */
[----:B0-----:R-:W-:-:S05]  /*0130*/  IMAD.WIDE R2, R5, 0x4, R2 ;  /* 0x0000000405027825 */ /* 0x001fca00078e0202 */
[----:B-1----:R-:W-:Y:S01]  /*0140*/  STG.E desc[UR4][R2.64], R7 ;  /* 0x0000000702007986 */ /* 0x002fe2000c101904 */
[----:B------:R-:W-:Y:S05]  /*0150*/  EXIT ;  /* 0x000000000000794d */ /* 0x000fea0003800000 */
.L_x_5:
        /* <DEDUP_REMOVED lines=10> */
.L_x_7:


//--------------------- .nv.shared.reserved.0     --------------------------
	.section	.nv.shared.reserved.0,"aw",@nobits
	.weak		__nv_reservedSMEM_offset_0_alias
	.size		__nv_reservedSMEM_offset_0_alias, 0, 64
	.other		__nv_reservedSMEM_offset_0_alias,@"STO_CUDA_RESERVED_SHARED STV_DEFAULT"
__nv_reservedSMEM_offset_0_alias:
	.zero		0
	.zero		64


//--------------------- .nv.constant0._Z10matrix_mulPfS_S_iii --------------------------
	.section	.nv.constant0._Z10matrix_mulPfS_S_iii,"a",@progbits
	.sectionflags	@""
	.align	4
.nv.constant0._Z10matrix_mulPfS_S_iii:
	.zero		932


//--------------------- .nv.constant0._Z11matrix_fillPfiif --------------------------
	.section	.nv.constant0._Z11matrix_fillPfiif,"a",@progbits
	.sectionflags	@""
	.align	4
.nv.constant0._Z11matrix_fillPfiif:
	.zero		916


//--------------------- SYMBOLS --------------------------

	.type		.nv.reservedSmem.offset0,@object
	.size		.nv.reservedSmem.offset0,0x4
